	.headerflags	@"EF_CUDA_TEXMODE_UNIFIED EF_CUDA_64BIT_ADDRESS EF_CUDA_ACCELERATORS EF_CUDA_SM90 EF_CUDA_VIRTUAL_SM(EF_CUDA_SM90)"
	.elftype	@"ET_EXEC"


//--------------------- .nv.info                  --------------------------
	.section	.nv.info,"",@"SHT_CUDA_INFO"
	.align	4


	//----- nvinfo : EIATTR_REGCOUNT
	.align		4
        /*0000*/ 	.byte	0x04, 0x2f
        /*0002*/ 	.short	(.L_1 - .L_0)
	.align		4
.L_0:
        /*0004*/ 	.word	index@(triton_poi_fused__unsafe_index_add_mul_sub_31)
        /*0008*/ 	.word	0x00000019


	//----- nvinfo : EIATTR_MIN_STACK_SIZE
	.align		4
.L_1:
        /*000c*/ 	.byte	0x04, 0x12
        /*000e*/ 	.short	(.L_3 - .L_2)
	.align		4
.L_2:
        /*0010*/ 	.word	index@(triton_poi_fused__unsafe_index_add_mul_sub_31)
        /*0014*/ 	.word	0x00000000


	//----- nvinfo : EIATTR_FRAME_SIZE
	.align		4
.L_3:
        /*0018*/ 	.byte	0x04, 0x11
        /*001a*/ 	.short	(.L_5 - .L_4)
	.align		4
.L_4:
        /*001c*/ 	.word	index@(triton_poi_fused__unsafe_index_add_mul_sub_31)
        /*0020*/ 	.word	0x00000000


	//----- nvinfo : EIATTR_MIN_STACK_SIZE
	.align		4
.L_5:
        /*0024*/ 	.byte	0x04, 0x12
        /*0026*/ 	.short	(.L_7 - .L_6)
	.align		4
.L_6:
        /*0028*/ 	.word	index@(triton_poi_fused__unsafe_index_add_mul_sub_31)
        /*002c*/ 	.word	0x00000000
.L_7:


//--------------------- .nv.info.triton_poi_fused__unsafe_index_add_mul_sub_31 --------------------------
	.section	.nv.info.triton_poi_fused__unsafe_index_add_mul_sub_31,"",@"SHT_CUDA_INFO"
	.sectionflags	@""
	.align	4


	//----- nvinfo : EIATTR_CUDA_API_VERSION
	.align		4
        /*0000*/ 	.byte	0x04, 0x37
        /*0002*/ 	.short	(.L_9 - .L_8)
.L_8:
        /*0004*/ 	.word	0x0000007c


	//----- nvinfo : EIATTR_KPARAM_INFO
	.align		4
.L_9:
        /*0008*/ 	.byte	0x04, 0x17
        /*000a*/ 	.short	(.L_11 - .L_10)
.L_10:
        /*000c*/ 	.word	0x00000000
        /*0010*/ 	.short	0x0006
        /*0012*/ 	.short	0x0030
        /*0014*/ 	.byte	0x00, 0xf0, 0x11, 0x00


	//----- nvinfo : EIATTR_KPARAM_INFO
	.align		4
.L_11:
        /*0018*/ 	.byte	0x04, 0x17
        /*001a*/ 	.short	(.L_13 - .L_12)
.L_12:
        /*001c*/ 	.word	0x00000000
        /*0020*/ 	.short	0x0005
        /*0022*/ 	.short	0x0028
        /*0024*/ 	.byte	0x00, 0xf4, 0x21, 0x00


	//----- nvinfo : EIATTR_KPARAM_INFO
	.align		4
.L_13:
        /*0028*/ 	.byte	0x04, 0x17
        /*002a*/ 	.short	(.L_15 - .L_14)
.L_14:
        /*002c*/ 	.word	0x00000000
        /*0030*/ 	.short	0x0004
        /*0032*/ 	.short	0x0020
        /*0034*/ 	.byte	0x00, 0xf4, 0x21, 0x00


	//----- nvinfo : EIATTR_KPARAM_INFO
	.align		4
.L_15:
        /*0038*/ 	.byte	0x04, 0x17
        /*003a*/ 	.short	(.L_17 - .L_16)
.L_16:
        /*003c*/ 	.word	0x00000000
        /*0040*/ 	.short	0x0003
        /*0042*/ 	.short	0x0018
        /*0044*/ 	.byte	0x00, 0xf4, 0x21, 0x00


	//----- nvinfo : EIATTR_KPARAM_INFO
	.align		4
.L_17:
        /*0048*/ 	.byte	0x04, 0x17
        /*004a*/ 	.short	(.L_19 - .L_18)
.L_18:
        /*004c*/ 	.word	0x00000000
        /*0050*/ 	.short	0x0002
        /*0052*/ 	.short	0x0010
        /*0054*/ 	.byte	0x00, 0xf4, 0x21, 0x00


	//----- nvinfo : EIATTR_KPARAM_INFO
	.align		4
.L_19:
        /*0058*/ 	.byte	0x04, 0x17
        /*005a*/ 	.short	(.L_21 - .L_20)
.L_20:
        /*005c*/ 	.word	0x00000000
        /*0060*/ 	.short	0x0001
        /*0062*/ 	.short	0x0008
        /*0064*/ 	.byte	0x00, 0xf4, 0x21, 0x00


	//----- nvinfo : EIATTR_KPARAM_INFO
	.align		4
.L_21:
        /*0068*/ 	.byte	0x04, 0x17
        /*006a*/ 	.short	(.L_23 - .L_22)
.L_22:
        /*006c*/ 	.word	0x00000000
        /*0070*/ 	.short	0x0000
        /*0072*/ 	.short	0x0000
        /*0074*/ 	.byte	0x00, 0xf4, 0x21, 0x00


	//----- nvinfo : EIATTR_SPARSE_MMA_MASK
	.align		4
.L_23:
        /*0078*/ 	.byte	0x03, 0x50
        /*007a*/ 	.short	0x0000


	//----- nvinfo : EIATTR_MAXREG_COUNT
	.align		4
        /*007c*/ 	.byte	0x03, 0x1b
        /*007e*/ 	.short	0x00ff


	//----- nvinfo : EIATTR_EXIT_INSTR_OFFSETS
	.align		4
        /*0080*/ 	.byte	0x04, 0x1c
        /*0082*/ 	.short	(.L_25 - .L_24)


	//   ....[0]....
.L_24:
        /*0084*/ 	.word	0x000004e0


	//----- nvinfo : EIATTR_REQNTID
	.align		4
.L_25:
        /*0088*/ 	.byte	0x04, 0x10
        /*008a*/ 	.short	(.L_27 - .L_26)
.L_26:
        /*008c*/ 	.word	0x00000080
        /*0090*/ 	.word	0x00000001
        /*0094*/ 	.word	0x00000001


	//----- nvinfo : EIATTR_CBANK_PARAM_SIZE
	.align		4
.L_27:
        /*0098*/ 	.byte	0x03, 0x19
        /*009a*/ 	.short	0x0034


	//----- nvinfo : EIATTR_PARAM_CBANK
	.align		4
        /*009c*/ 	.byte	0x04, 0x0a
        /*009e*/ 	.short	(.L_29 - .L_28)
	.align		4
.L_28:
        /*00a0*/ 	.word	index@(.nv.constant0.triton_poi_fused__unsafe_index_add_mul_sub_31)
        /*00a4*/ 	.short	0x0210
        /*00a6*/ 	.short	0x0034


	//----- nvinfo : EIATTR_SW_WAR
	.align		4
.L_29:
        /*00a8*/ 	.byte	0x04, 0x36
        /*00aa*/ 	.short	(.L_31 - .L_30)
.L_30:
        /*00ac*/ 	.word	0x00000008
.L_31:


//--------------------- .nv.callgraph             --------------------------
	.section	.nv.callgraph,"",@"SHT_CUDA_CALLGRAPH"
	.align	4
	.sectionentsize	8
	.align		4
        /*0000*/ 	.word	0x00000000
	.align		4
        /*0004*/ 	.word	0xffffffff
	.align		4
        /*0008*/ 	.word	0x00000000
	.align		4
        /*000c*/ 	.word	0xfffffffe
	.align		4
        /*0010*/ 	.word	0x00000000
	.align		4
        /*0014*/ 	.word	0xfffffffd
	.align		4
        /*0018*/ 	.word	0x00000000
	.align		4
        /*001c*/ 	.word	0xfffffffc


//--------------------- .text.triton_poi_fused__unsafe_index_add_mul_sub_31 --------------------------
	.section	.text.triton_poi_fused__unsafe_index_add_mul_sub_31,"ax",@progbits
	.align	128
        .global         triton_poi_fused__unsafe_index_add_mul_sub_31
        .type           triton_poi_fused__unsafe_index_add_mul_sub_31,@function
        .size           triton_poi_fused__unsafe_index_add_mul_sub_31,(.L_x_1 - triton_poi_fused__unsafe_index_add_mul_sub_31)
        .other          triton_poi_fused__unsafe_index_add_mul_sub_31,@"STO_CUDA_ENTRY STV_DEFAULT"
triton_poi_fused__unsafe_index_add_mul_sub_31:
.text.triton_poi_fused__unsafe_index_add_mul_sub_31:
[----:B------:R-:W-:Y:S01]  /*0000*/  LDC R1, c[0x0][0x28] ;  /* 0x00000a00ff017b82 */ /* 0x000fe20000000800 */
[----:B------:R-:W1:Y:S07]  /*0010*/  S2R R0, SR_TID.X ;  /* 0x0000000000007919 */ /* 0x000e6e0000002100 */
[----:B------:R-:W2:Y:S01]  /*0020*/  LDC.64 R14, c[0x0][0x210] ;  /* 0x00008400ff0e7b82 */ /* 0x000ea20000000a00 */
[----:B------:R-:W-:Y:S01]  /*0030*/  ULDC.64 UR4, c[0x0][0x208] ;  /* 0x0000820000047ab9 */ /* 0x000fe20000000a00 */
[----:B------:R-:W-:Y:S01]  /*0040*/  ULDC.64 UR6, c[0x0][0x220] ;  /* 0x0000880000067ab9 */ /* 0x000fe20000000a00 */
[----:B------:R-:W3:Y:S05]  /*0050*/  S2R R3, SR_CTAID.X ;  /* 0x0000000000037919 */ /* 0x000eea0000002500 */
[----:B------:R-:W4:Y:S01]  /*0060*/  LDC.64 R8, c[0x0][0x218] ;  /* 0x00008600ff087b82 */ /* 0x000f220000000a00 */
[----:B-1----:R-:W-:-:S05]  /*0070*/  IMAD.SHL.U32 R0, R0, 0x2, RZ ;  /* 0x0000000200007824 */ /* 0x002fca00078e00ff */
[----:B------:R-:W-:-:S05]  /*0080*/  LOP3.LUT R0, R0, 0xfe, RZ, 0xc0, !PT ;  /* 0x000000fe00007812 */ /* 0x000fca00078ec0ff */
[----:B---3--:R-:W-:-:S05]  /*0090*/  IMAD R0, R3, 0x100, R0 ;  /* 0x0000010003007824 */ /* 0x008fca00078e0200 */
[----:B------:R-:W-:-:S04]  /*00a0*/  SHF.R.S32.HI R5, RZ, 0x1f, R0 ;  /* 0x0000001fff057819 */ /* 0x000fc80000011400 */
[----:B------:R-:W-:-:S04]  /*00b0*/  LEA.HI R2, R5, R0, RZ, 0x3 ;  /* 0x0000000005027211 */ /* 0x000fc800078f18ff */
[----:B------:R-:W-:Y:S02]  /*00c0*/  SHF.R.S32.HI R4, RZ, 0x3, R2 ;  /* 0x00000003ff047819 */ /* 0x000fe40000011402 */
[----:B------:R-:W-:Y:S02]  /*00d0*/  LOP3.LUT R7, R2, 0xfffffff8, RZ, 0xc0, !PT ;  /* 0xfffffff802077812 */ /* 0x000fe400078ec0ff */
[----:B------:R-:W-:-:S04]  /*00e0*/  LEA.HI R5, R4, R4, RZ, 0x3 ;  /* 0x0000000404057211 */ /* 0x000fc800078f18ff */
[----:B------:R-:W-:-:S05]  /*00f0*/  LOP3.LUT R5, R5, 0xfffffff8, RZ, 0xc0, !PT ;  /* 0xfffffff805057812 */ /* 0x000fca00078ec0ff */
[----:B------:R-:W-:-:S04]  /*0100*/  IMAD.IADD R5, R4, 0x1, -R5 ;  /* 0x0000000104057824 */ /* 0x000fc800078e0a05 */
[----:B--2---:R-:W-:Y:S02]  /*0110*/  IMAD.WIDE R14, R5, 0x8, R14 ;  /* 0x00000008050e7825 */ /* 0x004fe400078e020e */
[----:B------:R-:W1:Y:S04]  /*0120*/  LDC.64 R4, c[0x0][0x228] ;  /* 0x00008a00ff047b82 */ /* 0x000e680000000a00 */
[----:B------:R-:W2:Y:S01]  /*0130*/  LDG.E.EL.64 R14, desc[UR4][R14.64] ;  /* 0x000000040e0e7981 */ /* 0x000ea2000c2e1b00 */
[----:B------:R-:W-:-:S04]  /*0140*/  IMAD.IADD R12, R0, 0x1, -R7 ;  /* 0x00000001000c7824 */ /* 0x000fc800078e0a07 */
[----:B----4-:R-:W-:-:S06]  /*0150*/  IMAD.WIDE R8, R12, 0x8, R8 ;  /* 0x000000080c087825 */ /* 0x010fcc00078e0208 */
[----:B------:R-:W3:Y:S01]  /*0160*/  LDG.E.EL.128 R8, desc[UR4][R8.64] ;  /* 0x0000000408087981 */ /* 0x000ee2000c2e1d00 */
[----:B-1----:R-:W-:-:S06]  /*0170*/  IMAD.WIDE R4, R12, 0x8, R4 ;  /* 0x000000080c047825 */ /* 0x002fcc00078e0204 */
[----:B------:R-:W4:Y:S01]  /*0180*/  LDG.E.EL.128 R4, desc[UR4][R4.64] ;  /* 0x0000000404047981 */ /* 0x000f22000c2e1d00 */
[----:B------:R-:W-:-:S04]  /*0190*/  SHF.R.S32.HI R3, RZ, 0x17, R3 ;  /* 0x00000017ff037819 */ /* 0x000fc80000011403 */
[----:B------:R-:W-:-:S04]  /*01a0*/  SGXT R3, R3, 0x1 ;  /* 0x000000010303781a */ /* 0x000fc80000000200 */
[----:B------:R-:W-:Y:S02]  /*01b0*/  LEA.HI R3, R3, R0, RZ, 0x6 ;  /* 0x0000000003037211 */ /* 0x000fe400078f30ff */
[----:B--2---:R-:W-:-:S04]  /*01c0*/  SHF.R.U32.HI R13, RZ, 0x1b, R15 ;  /* 0x0000001bff0d7819 */ /* 0x004fc8000001160f */
[----:B------:R-:W-:-:S04]  /*01d0*/  LOP3.LUT R13, R13, 0x10, RZ, 0xc0, !PT ;  /* 0x000000100d0d7812 */ /* 0x000fc800078ec0ff */
[----:B------:R-:W-:Y:S02]  /*01e0*/  IADD3 R16, P0, R14, R13, RZ ;  /* 0x0000000d0e107210 */ /* 0x000fe40007f1e0ff */
[----:B---3--:R-:W-:-:S03]  /*01f0*/  SHF.R.U32.HI R19, RZ, 0x19, R9 ;  /* 0x00000019ff137819 */ /* 0x008fc60000011609 */
[----:B------:R-:W-:Y:S01]  /*0200*/  IMAD.X R13, RZ, RZ, R15, P0 ;  /* 0x000000ffff0d7224 */ /* 0x000fe200000e060f */
[----:B------:R-:W-:Y:S01]  /*0210*/  LEA R2, P0, R8, UR6, 0x2 ;  /* 0x0000000608027c11 */ /* 0x000fe2000f8010ff */
[----:B------:R-:W-:Y:S01]  /*0220*/  IMAD.SHL.U32 R14, R16, 0x40, RZ ;  /* 0x00000040100e7824 */ /* 0x000fe200078e00ff */
[----:B------:R-:W-:Y:S02]  /*0230*/  SHF.R.U32.HI R15, RZ, 0x19, R11 ;  /* 0x00000019ff0f7819 */ /* 0x000fe4000001160b */
[----:B------:R-:W-:Y:S02]  /*0240*/  LEA R17, P1, R10, UR6, 0x2 ;  /* 0x000000060a117c11 */ /* 0x000fe4000f8210ff */
[----:B------:R-:W-:Y:S02]  /*0250*/  LEA.HI.X R18, R8, UR7, R9, 0x2, P0 ;  /* 0x0000000708127c11 */ /* 0x000fe400080f1409 */
[----:B------:R-:W-:Y:S02]  /*0260*/  SHF.L.U64.HI R13, R16, 0x6, R13 ;  /* 0x00000006100d7819 */ /* 0x000fe4000001020d */
[----:B------:R-:W-:-:S02]  /*0270*/  LOP3.LUT R15, R15, 0x40, RZ, 0xc0, !PT ;  /* 0x000000400f0f7812 */ /* 0x000fc400078ec0ff */
[----:B----4-:R-:W-:Y:S02]  /*0280*/  LEA R9, P4, R4, UR6, 0x2 ;  /* 0x0000000604097c11 */ /* 0x010fe4000f8810ff */
[----:B------:R-:W-:Y:S02]  /*0290*/  LEA.HI.X R16, R10, UR7, R11, 0x2, P1 ;  /* 0x000000070a107c11 */ /* 0x000fe400088f140b */
[--C-:B------:R-:W-:Y:S02]  /*02a0*/  SHF.R.U32.HI R11, RZ, 0x19, R5.reuse ;  /* 0x00000019ff0b7819 */ /* 0x100fe40000011605 */
[----:B------:R-:W-:Y:S02]  /*02b0*/  LEA.HI.X R20, R4, UR7, R5, 0x2, P4 ;  /* 0x0000000704147c11 */ /* 0x000fe4000a0f1405 */
[----:B------:R-:W1:Y:S01]  /*02c0*/  LDC.64 R4, c[0x0][0x230] ;  /* 0x00008c00ff047b82 */ /* 0x000e620000000a00 */
[----:B------:R-:W-:Y:S02]  /*02d0*/  IADD3 R8, P2, P3, R14, R17, R15 ;  /* 0x000000110e087210 */ /* 0x000fe40007b5e00f */
[----:B------:R-:W-:-:S02]  /*02e0*/  LOP3.LUT R19, R19, 0x40, RZ, 0xc0, !PT ;  /* 0x0000004013137812 */ /* 0x000fc400078ec0ff */
[----:B------:R-:W-:Y:S02]  /*02f0*/  LEA R15, P4, R6, UR6, 0x2 ;  /* 0x00000006060f7c11 */ /* 0x000fe4000f8810ff */
[----:B------:R-:W-:Y:S02]  /*0300*/  SHF.R.U32.HI R10, RZ, 0x19, R7 ;  /* 0x00000019ff0a7819 */ /* 0x000fe40000011607 */
[----:B------:R-:W-:Y:S02]  /*0310*/  LOP3.LUT R11, R11, 0x40, RZ, 0xc0, !PT ;  /* 0x000000400b0b7812 */ /* 0x000fe400078ec0ff */
[----:B------:R-:W-:Y:S02]  /*0320*/  IADD3 R2, P0, P1, R14, R2, R19 ;  /* 0x000000020e027210 */ /* 0x000fe4000791e013 */
[----:B------:R-:W-:Y:S02]  /*0330*/  LEA.HI.X R22, R6, UR7, R7, 0x2, P4 ;  /* 0x0000000706167c11 */ /* 0x000fe4000a0f1407 */
[----:B------:R-:W-:-:S02]  /*0340*/  LOP3.LUT R7, R10, 0x40, RZ, 0xc0, !PT ;  /* 0x000000400a077812 */ /* 0x000fc400078ec0ff */
[C---:B------:R-:W-:Y:S01]  /*0350*/  IADD3 R6, P4, P5, R14.reuse, R9, R11 ;  /* 0x000000090e067210 */ /* 0x040fe20007d9e00b */
[----:B------:R-:W-:Y:S01]  /*0360*/  IMAD.SHL.U32 R11, R3, 0x4, RZ ;  /* 0x00000004030b7824 */ /* 0x000fe200078e00ff */
[----:B------:R-:W-:Y:S02]  /*0370*/  IADD3.X R3, R13, R18, RZ, P0, P1 ;  /* 0x000000120d037210 */ /* 0x000fe400007e24ff */
[----:B------:R-:W-:Y:S02]  /*0380*/  IADD3 R10, P0, P1, R14, R15, R7 ;  /* 0x0000000f0e0a7210 */ /* 0x000fe4000791e007 */
[----:B------:R-:W-:Y:S02]  /*0390*/  LOP3.LUT R15, R11, 0xffffff00, RZ, 0xc0, !PT ;  /* 0xffffff000b0f7812 */ /* 0x000fe400078ec0ff */
[C---:B------:R-:W-:Y:S02]  /*03a0*/  IADD3.X R9, R13.reuse, R16, RZ, P2, P3 ;  /* 0x000000100d097210 */ /* 0x040fe400017e64ff */
[----:B------:R-:W-:Y:S01]  /*03b0*/  IADD3.X R7, R13, R20, RZ, P4, P5 ;  /* 0x000000140d077210 */ /* 0x000fe200027ea4ff */
[----:B------:R-:W-:Y:S01]  /*03c0*/  IMAD.WIDE R2, R15, 0x4, R2 ;  /* 0x000000040f027825 */ /* 0x000fe200078e0202 */
[----:B------:R-:W-:-:S03]  /*03d0*/  IADD3.X R11, R13, R22, RZ, P0, P1 ;  /* 0x000000160d0b7210 */ /* 0x000fc600007e24ff */
[C---:B------:R-:W-:Y:S02]  /*03e0*/  IMAD.WIDE R8, R15.reuse, 0x4, R8 ;  /* 0x000000040f087825 */ /* 0x040fe400078e0208 */
[----:B------:R-:W2:Y:S02]  /*03f0*/  LDG.E.EL R3, desc[UR4][R2.64] ;  /* 0x0000000402037981 */ /* 0x000ea4000c2e1900 */
[C---:B------:R-:W-:Y:S02]  /*0400*/  IMAD.WIDE R6, R15.reuse, 0x4, R6 ;  /* 0x000000040f067825 */ /* 0x040fe400078e0206 */
[----:B------:R-:W3:Y:S02]  /*0410*/  LDG.E.EL R8, desc[UR4][R8.64] ;  /* 0x0000000408087981 */ /* 0x000ee4000c2e1900 */
[----:B------:R-:W-:Y:S02]  /*0420*/  IMAD.WIDE R10, R15, 0x4, R10 ;  /* 0x000000040f0a7825 */ /* 0x000fe400078e020a */
[----:B------:R-:W2:Y:S02]  /*0430*/  LDG.E.EL R6, desc[UR4][R6.64] ;  /* 0x0000000406067981 */ /* 0x000ea4000c2e1900 */
[----:B-1----:R-:W-:-:S02]  /*0440*/  IMAD.WIDE R4, R12, 0x4, R4 ;  /* 0x000000040c047825 */ /* 0x002fc400078e0204 */
[----:B------:R-:W3:Y:S01]  /*0450*/  LDG.E.EL R11, desc[UR4][R10.64] ;  /* 0x000000040a0b7981 */ /* 0x000ee2000c2e1900 */
[----:B------:R-:W1:Y:S03]  /*0460*/  LDC.64 R12, c[0x0][0x238] ;  /* 0x00008e00ff0c7b82 */ /* 0x000e660000000a00 */
[----:B------:R-:W4:Y:S01]  /*0470*/  LDG.E.EL.64 R4, desc[UR4][R4.64] ;  /* 0x0000000404047981 */ /* 0x000f22000c2e1b00 */
[----:B-1----:R-:W-:-:S04]  /*0480*/  IMAD.WIDE R12, R0, 0x4, R12 ;  /* 0x00000004000c7825 */ /* 0x002fc800078e020c */
[----:B--2---:R-:W-:Y:S01]  /*0490*/  FADD R14, -R3, R6 ;  /* 0x00000006030e7221 */ /* 0x004fe20000000100 */
[----:B---3--:R-:W-:-:S03]  /*04a0*/  FADD R15, -R8, R11 ;  /* 0x0000000b080f7221 */ /* 0x008fc60000000100 */
[----:B----4-:R-:W-:Y:S01]  /*04b0*/  FFMA R14, R4, R14, R3 ;  /* 0x0000000e040e7223 */ /* 0x010fe20000000003 */
[----:B------:R-:W-:-:S05]  /*04c0*/  FFMA R15, R5, R15, R8 ;  /* 0x0000000f050f7223 */ /* 0x000fca0000000008 */
[----:B------:R-:W-:Y:S01]  /*04d0*/  STG.E.64 desc[UR4][R12.64], R14 ;  /* 0x0000000e0c007986 */ /* 0x000fe2000c101b04 */
[----:B------:R-:W-:Y:S05]  /*04e0*/  EXIT ;  /* 0x000000000000794d */ /* 0x000fea0003800000 */
.L_x_0:
[----:B------:R-:W-:-:S00]  /*04f0*/  BRA `(.L_x_0) ;  /* 0xfffffffc00fc7947 */ /* 0x000fc0000383ffff */
[----:B------:R-:W-:-:S00]  /*0500*/  NOP ;  /* 0x0000000000007918 */ /* 0x000fc00000000000 */
[----:B------:R-:W-:-:S00]  /*0510*/  NOP ;  /* 0x0000000000007918 */ /* 0x000fc00000000000 */
[----:B------:R-:W-:-:S00]  /*0520*/  NOP ;  /* 0x0000000000007918 */ /* 0x000fc00000000000 */
[----:B------:R-:W-:-:S00]  /*0530*/  NOP ;  /* 0x0000000000007918 */ /* 0x000fc00000000000 */
[----:B------:R-:W-:-:S00]  /*0540*/  NOP ;  /* 0x0000000000007918 */ /* 0x000fc00000000000 */
[----:B------:R-:W-:-:S00]  /*0550*/  NOP ;  /* 0x0000000000007918 */ /* 0x000fc00000000000 */
[----:B------:R-:W-:-:S00]  /*0560*/  NOP ;  /* 0x0000000000007918 */ /* 0x000fc00000000000 */
[----:B------:R-:W-:-:S00]  /*0570*/  NOP ;  /* 0x0000000000007918 */ /* 0x000fc00000000000 */
.L_x_1:


//--------------------- .nv.constant0.triton_poi_fused__unsafe_index_add_mul_sub_31 --------------------------
	.section	.nv.constant0.triton_poi_fused__unsafe_index_add_mul_sub_31,"a",@progbits
	.sectionflags	@""
	.align	4
.nv.constant0.triton_poi_fused__unsafe_index_add_mul_sub_31:
	.zero		580
